	.headerflags	@"EF_CUDA_TEXMODE_UNIFIED EF_CUDA_64BIT_ADDRESS EF_CUDA_ACCELERATORS EF_CUDA_SM90 EF_CUDA_VIRTUAL_SM(EF_CUDA_SM90)"
	.elftype	@"ET_EXEC"


//--------------------- .nv.info                  --------------------------
	.section	.nv.info,"",@"SHT_CUDA_INFO"
	.align	4


	//----- nvinfo : EIATTR_REGCOUNT
	.align		4
        /*0000*/ 	.byte	0x04, 0x2f
        /*0002*/ 	.short	(.L_1 - .L_0)
	.align		4
.L_0:
        /*0004*/ 	.word	index@(triton_poi_fused_convolution_leaky_relu_leaky_relu_backward_3)
        /*0008*/ 	.word	0x0000000c


	//----- nvinfo : EIATTR_MIN_STACK_SIZE
	.align		4
.L_1:
        /*000c*/ 	.byte	0x04, 0x12
        /*000e*/ 	.short	(.L_3 - .L_2)
	.align		4
.L_2:
        /*0010*/ 	.word	index@(triton_poi_fused_convolution_leaky_relu_leaky_relu_backward_3)
        /*0014*/ 	.word	0x00000000


	//----- nvinfo : EIATTR_FRAME_SIZE
	.align		4
.L_3:
        /*0018*/ 	.byte	0x04, 0x11
        /*001a*/ 	.short	(.L_5 - .L_4)
	.align		4
.L_4:
        /*001c*/ 	.word	index@(triton_poi_fused_convolution_leaky_relu_leaky_relu_backward_3)
        /*0020*/ 	.word	0x00000000


	//----- nvinfo : EIATTR_MIN_STACK_SIZE
	.align		4
.L_5:
        /*0024*/ 	.byte	0x04, 0x12
        /*0026*/ 	.short	(.L_7 - .L_6)
	.align		4
.L_6:
        /*0028*/ 	.word	index@(triton_poi_fused_convolution_leaky_relu_leaky_relu_backward_3)
        /*002c*/ 	.word	0x00000000
.L_7:


//--------------------- .nv.info.triton_poi_fused_convolution_leaky_relu_leaky_relu_backward_3 --------------------------
	.section	.nv.info.triton_poi_fused_convolution_leaky_relu_leaky_relu_backward_3,"",@"SHT_CUDA_INFO"
	.sectionflags	@""
	.align	4


	//----- nvinfo : EIATTR_CUDA_API_VERSION
	.align		4
        /*0000*/ 	.byte	0x04, 0x37
        /*0002*/ 	.short	(.L_9 - .L_8)
.L_8:
        /*0004*/ 	.word	0x0000007c


	//----- nvinfo : EIATTR_KPARAM_INFO
	.align		4
.L_9:
        /*0008*/ 	.byte	0x04, 0x17
        /*000a*/ 	.short	(.L_11 - .L_10)
.L_10:
        /*000c*/ 	.word	0x00000000
        /*0010*/ 	.short	0x0003
        /*0012*/ 	.short	0x0018
        /*0014*/ 	.byte	0x00, 0xf0, 0x11, 0x00


	//----- nvinfo : EIATTR_KPARAM_INFO
	.align		4
.L_11:
        /*0018*/ 	.byte	0x04, 0x17
        /*001a*/ 	.short	(.L_13 - .L_12)
.L_12:
        /*001c*/ 	.word	0x00000000
        /*0020*/ 	.short	0x0002
        /*0022*/ 	.short	0x0010
        /*0024*/ 	.byte	0x00, 0xf4, 0x21, 0x00


	//----- nvinfo : EIATTR_KPARAM_INFO
	.align		4
.L_13:
        /*0028*/ 	.byte	0x04, 0x17
        /*002a*/ 	.short	(.L_15 - .L_14)
.L_14:
        /*002c*/ 	.word	0x00000000
        /*0030*/ 	.short	0x0001
        /*0032*/ 	.short	0x0008
        /*0034*/ 	.byte	0x00, 0xf4, 0x21, 0x00


	//----- nvinfo : EIATTR_KPARAM_INFO
	.align		4
.L_15:
        /*0038*/ 	.byte	0x04, 0x17
        /*003a*/ 	.short	(.L_17 - .L_16)
.L_16:
        /*003c*/ 	.word	0x00000000
        /*0040*/ 	.short	0x0000
        /*0042*/ 	.short	0x0000
        /*0044*/ 	.byte	0x00, 0xf4, 0x21, 0x00


	//----- nvinfo : EIATTR_SPARSE_MMA_MASK
	.align		4
.L_17:
        /*0048*/ 	.byte	0x03, 0x50
        /*004a*/ 	.short	0x0000


	//----- nvinfo : EIATTR_MAXREG_COUNT
	.align		4
        /*004c*/ 	.byte	0x03, 0x1b
        /*004e*/ 	.short	0x00ff


	//----- nvinfo : EIATTR_EXIT_INSTR_OFFSETS
	.align		4
        /*0050*/ 	.byte	0x04, 0x1c
        /*0052*/ 	.short	(.L_19 - .L_18)


	//   ....[0]....
.L_18:
        /*0054*/ 	.word	0x00000230


	//----- nvinfo : EIATTR_REQNTID
	.align		4
.L_19:
        /*0058*/ 	.byte	0x04, 0x10
        /*005a*/ 	.short	(.L_21 - .L_20)
.L_20:
        /*005c*/ 	.word	0x00000100
        /*0060*/ 	.word	0x00000001
        /*0064*/ 	.word	0x00000001


	//----- nvinfo : EIATTR_CBANK_PARAM_SIZE
	.align		4
.L_21:
        /*0068*/ 	.byte	0x03, 0x19
        /*006a*/ 	.short	0x001c


	//----- nvinfo : EIATTR_PARAM_CBANK
	.align		4
        /*006c*/ 	.byte	0x04, 0x0a
        /*006e*/ 	.short	(.L_23 - .L_22)
	.align		4
.L_22:
        /*0070*/ 	.word	index@(.nv.constant0.triton_poi_fused_convolution_leaky_relu_leaky_relu_backward_3)
        /*0074*/ 	.short	0x0210
        /*0076*/ 	.short	0x001c


	//----- nvinfo : EIATTR_SW_WAR
	.align		4
.L_23:
        /*0078*/ 	.byte	0x04, 0x36
        /*007a*/ 	.short	(.L_25 - .L_24)
.L_24:
        /*007c*/ 	.word	0x00000008
.L_25:


//--------------------- .nv.callgraph             --------------------------
	.section	.nv.callgraph,"",@"SHT_CUDA_CALLGRAPH"
	.align	4
	.sectionentsize	8
	.align		4
        /*0000*/ 	.word	0x00000000
	.align		4
        /*0004*/ 	.word	0xffffffff
	.align		4
        /*0008*/ 	.word	0x00000000
	.align		4
        /*000c*/ 	.word	0xfffffffe
	.align		4
        /*0010*/ 	.word	0x00000000
	.align		4
        /*0014*/ 	.word	0xfffffffd
	.align		4
        /*0018*/ 	.word	0x00000000
	.align		4
        /*001c*/ 	.word	0xfffffffc


//--------------------- .text.triton_poi_fused_convolution_leaky_relu_leaky_relu_backward_3 --------------------------
	.section	.text.triton_poi_fused_convolution_leaky_relu_leaky_relu_backward_3,"ax",@progbits
	.align	128
        .global         triton_poi_fused_convolution_leaky_relu_leaky_relu_backward_3
        .type           triton_poi_fused_convolution_leaky_relu_leaky_relu_backward_3,@function
        .size           triton_poi_fused_convolution_leaky_relu_leaky_relu_backward_3,(.L_x_1 - triton_poi_fused_convolution_leaky_relu_leaky_relu_backward_3)
        .other          triton_poi_fused_convolution_leaky_relu_leaky_relu_backward_3,@"STO_CUDA_ENTRY STV_DEFAULT"
triton_poi_fused_convolution_leaky_relu_leaky_relu_backward_3:
.text.triton_poi_fused_convolution_leaky_relu_leaky_relu_backward_3:
[----:B------:R-:W-:Y:S01]  /*0000*/  LDC R1, c[0x0][0x28] ;  /* 0x00000a00ff017b82 */ /* 0x000fe20000000800 */
[----:B------:R-:W1:Y:S07]  /*0010*/  S2R R0, SR_TID.X ;  /* 0x0000000000007919 */ /* 0x000e6e0000002100 */
[----:B------:R-:W2:Y:S01]  /*0020*/  LDC.64 R2, c[0x0][0x210] ;  /* 0x00008400ff027b82 */ /* 0x000ea20000000a00 */
[----:B------:R-:W-:Y:S01]  /*0030*/  ULDC.64 UR4, c[0x0][0x208] ;  /* 0x0000820000047ab9 */ /* 0x000fe20000000a00 */
[----:B------:R-:W-:Y:S01]  /*0040*/  ULDC.64 UR6, c[0x0][0x220] ;  /* 0x0000880000067ab9 */ /* 0x000fe20000000a00 */
[----:B------:R-:W3:Y:S05]  /*0050*/  S2R R7, SR_CTAID.X ;  /* 0x0000000000077919 */ /* 0x000eea0000002500 */
[----:B------:R-:W4:Y:S01]  /*0060*/  LDC.64 R4, c[0x0][0x218] ;  /* 0x00008600ff047b82 */ /* 0x000f220000000a00 */
[----:B-1----:R-:W-:Y:S01]  /*0070*/  IMAD.SHL.U32 R0, R0, 0x2, RZ ;  /* 0x0000000200007824 */ /* 0x002fe200078e00ff */
[----:B---3--:R-:W-:-:S04]  /*0080*/  SHF.R.S32.HI R6, RZ, 0x16, R7 ;  /* 0x00000016ff067819 */ /* 0x008fc80000011407 */
[----:B------:R-:W-:Y:S02]  /*0090*/  LOP3.LUT R0, R0, 0x1fe, RZ, 0xc0, !PT ;  /* 0x000001fe00007812 */ /* 0x000fe400078ec0ff */
[----:B------:R-:W-:-:S03]  /*00a0*/  SGXT R6, R6, 0x1 ;  /* 0x000000010606781a */ /* 0x000fc60000000200 */
[----:B------:R-:W-:-:S04]  /*00b0*/  IMAD R7, R7, 0x200, R0 ;  /* 0x0000020007077824 */ /* 0x000fc800078e0200 */
[----:B--2---:R-:W-:Y:S01]  /*00c0*/  IMAD.WIDE R2, R7, 0x4, R2 ;  /* 0x0000000407027825 */ /* 0x004fe200078e0202 */
[----:B------:R-:W-:-:S04]  /*00d0*/  LEA.HI R6, R6, R7, RZ, 0xc ;  /* 0x0000000706067211 */ /* 0x000fc800078f60ff */
[----:B------:R-:W-:Y:S01]  /*00e0*/  SHF.R.S32.HI R6, RZ, 0xc, R6 ;  /* 0x0000000cff067819 */ /* 0x000fe20000011406 */
[----:B------:R-:W2:Y:S03]  /*00f0*/  LDG.E.64 R2, desc[UR4][R2.64] ;  /* 0x0000000402027981 */ /* 0x000ea6000c1e1b00 */
[----:B------:R-:W-:-:S04]  /*0100*/  LEA.HI R0, R6, R6, RZ, 0x5 ;  /* 0x0000000606007211 */ /* 0x000fc800078f28ff */
[----:B------:R-:W-:-:S05]  /*0110*/  LOP3.LUT R9, R0, 0xffffffe0, RZ, 0xc0, !PT ;  /* 0xffffffe000097812 */ /* 0x000fca00078ec0ff */
[----:B------:R-:W-:-:S04]  /*0120*/  IMAD.IADD R9, R6, 0x1, -R9 ;  /* 0x0000000106097824 */ /* 0x000fc800078e0a09 */
[----:B----4-:R-:W-:-:S06]  /*0130*/  IMAD.WIDE R4, R9, 0x4, R4 ;  /* 0x0000000409047825 */ /* 0x010fcc00078e0204 */
[----:B------:R-:W2:Y:S02]  /*0140*/  LDG.E.EL R4, desc[UR4][R4.64] ;  /* 0x0000000404047981 */ /* 0x000ea4000c2e1900 */
[CC--:B--2---:R-:W-:Y:S02]  /*0150*/  FSETP.GT.AND P1, PT, R2.reuse, -R4.reuse, PT ;  /* 0x800000040200720b */ /* 0x0c4fe40003f24000 */
[C---:B------:R-:W-:Y:S01]  /*0160*/  FSETP.GT.AND P0, PT, R3.reuse, -R4, PT ;  /* 0x800000040300720b */ /* 0x040fe20003f04000 */
[--C-:B------:R-:W-:Y:S01]  /*0170*/  FADD R0, R2, R4.reuse ;  /* 0x0000000402007221 */ /* 0x100fe20000000000 */
[----:B------:R-:W-:-:S09]  /*0180*/  FADD R6, R3, R4 ;  /* 0x0000000403067221 */ /* 0x000fd20000000000 */
[----:B------:R-:W-:Y:S02]  /*0190*/  @!P1 FMUL R0, R0, 0.20000000298023223877 ;  /* 0x3e4ccccd00009820 */ /* 0x000fe40000400000 */
[----:B------:R-:W-:-:S03]  /*01a0*/  @!P0 FMUL R6, R6, 0.20000000298023223877 ;  /* 0x3e4ccccd06068820 */ /* 0x000fc60000400000 */
[----:B------:R-:W-:Y:S02]  /*01b0*/  FSETP.GT.AND P1, PT, R0, RZ, PT ;  /* 0x000000ff0000720b */ /* 0x000fe40003f24000 */
[----:B------:R-:W-:Y:S02]  /*01c0*/  FSETP.GT.AND P0, PT, R6, RZ, PT ;  /* 0x000000ff0600720b */ /* 0x000fe40003f04000 */
[----:B------:R-:W-:Y:S02]  /*01d0*/  SEL R0, RZ, 0x1, !P1 ;  /* 0x00000001ff007807 */ /* 0x000fe40004800000 */
[----:B------:R-:W-:Y:S02]  /*01e0*/  SEL R5, RZ, 0x100, !P0 ;  /* 0x00000100ff057807 */ /* 0x000fe40004000000 */
[----:B------:R-:W-:-:S03]  /*01f0*/  IADD3 R2, P2, R7, UR6, RZ ;  /* 0x0000000607027c10 */ /* 0x000fc6000ff5e0ff */
[----:B------:R-:W-:Y:S01]  /*0200*/  IMAD.IADD R5, R0, 0x1, R5 ;  /* 0x0000000100057824 */ /* 0x000fe200078e0205 */
[----:B------:R-:W-:-:S05]  /*0210*/  LEA.HI.X.SX32 R3, R7, UR7, 0x1, P2 ;  /* 0x0000000707037c11 */ /* 0x000fca00090f0eff */
[----:B------:R-:W-:Y:S01]  /*0220*/  STG.E.U16 desc[UR4][R2.64], R5 ;  /* 0x0000000502007986 */ /* 0x000fe2000c101504 */
[----:B------:R-:W-:Y:S05]  /*0230*/  EXIT ;  /* 0x000000000000794d */ /* 0x000fea0003800000 */
.L_x_0:
[----:B------:R-:W-:-:S00]  /*0240*/  BRA `(.L_x_0) ;  /* 0xfffffffc00fc7947 */ /* 0x000fc0000383ffff */
[----:B------:R-:W-:-:S00]  /*0250*/  NOP ;  /* 0x0000000000007918 */ /* 0x000fc00000000000 */
        /* <DEDUP_REMOVED lines=10> */
.L_x_1:


//--------------------- .nv.constant0.triton_poi_fused_convolution_leaky_relu_leaky_relu_backward_3 --------------------------
	.section	.nv.constant0.triton_poi_fused_convolution_leaky_relu_leaky_relu_backward_3,"a",@progbits
	.sectionflags	@""
	.align	4
.nv.constant0.triton_poi_fused_convolution_leaky_relu_leaky_relu_backward_3:
	.zero		556
